//
// Generated by NVIDIA NVVM Compiler
//
// Compiler Build ID: CL-36424714
// Cuda compilation tools, release 13.0, V13.0.88
// Based on NVVM 20.0.0
//

.version 9.0
.target sm_100
.address_size 64

	// .globl	_Z5saxpyiPfS_

.visible .entry _Z5saxpyiPfS_(
	.param .u32 _Z5saxpyiPfS__param_0,
	.param .u64 .ptr .align 1 _Z5saxpyiPfS__param_1,
	.param .u64 .ptr .align 1 _Z5saxpyiPfS__param_2
)
{
	.reg .pred 	%p<2>;
	.reg .b32 	%r<6>;
	.reg .b32 	%f<4>;
	.reg .b64 	%rd<8>;

	ld.param.u32 	%r2, [_Z5saxpyiPfS__param_0];
	ld.param.u64 	%rd1, [_Z5saxpyiPfS__param_1];
	ld.param.u64 	%rd2, [_Z5saxpyiPfS__param_2];
	mov.u32 	%r3, %ctaid.x;
	mov.u32 	%r4, %ntid.x;
	mov.u32 	%r5, %tid.x;
	mad.lo.s32 	%r1, %r3, %r4, %r5;
	setp.ge.s32 	%p1, %r1, %r2;
	@%p1 bra 	$L__BB0_2;
	cvta.to.global.u64 	%rd3, %rd1;
	cvta.to.global.u64 	%rd4, %rd2;
	mul.wide.s32 	%rd5, %r1, 4;
	add.s64 	%rd6, %rd3, %rd5;
	ld.global.f32 	%f1, [%rd6];
	add.s64 	%rd7, %rd4, %rd5;
	ld.global.f32 	%f2, [%rd7];
	add.f32 	%f3, %f1, %f2;
	st.global.f32 	[%rd7], %f3;
$L__BB0_2:
	ret;

}


// ===== COMPILED SASS (sm_100) =====

	.target	sm_100

	.elftype	@"ET_EXEC"


//--------------------- .note.nv.tkinfo           --------------------------
	.section	.note.nv.tkinfo,"",@"SHT_NOTE"
	.sectionflags	@"SHF_NOTE_NV_TKINFO"
	.tkinfo
        /*0018*/ 	.word	0x00000002
        /*0030*/ 	.string	""
        /*0030*/ 	.string	"ptxas"
        /*0030*/ 	.string	"Cuda compilation tools, release 13.0, V13.0.88"
        /*0030*/ 	.string	"Build cuda_13.0.r13.0/compiler.36424714_0"
        /*0030*/ 	.string	"-arch sm_100 -m 64 "



//--------------------- .note.nv.cuinfo           --------------------------
	.section	.note.nv.cuinfo,"",@"SHT_NOTE"
	.sectionflags	@"SHF_NOTE_NV_CUINFO"
        /*0018*/ 	.short	0x0002
        /*001a*/ 	.short	0x0064
        /*001c*/ 	.short	0x0082
	.zero		2


//--------------------- .nv.info                  --------------------------
	.section	.nv.info,"",@"SHT_CUDA_INFO"
	.align	4


	//----- nvinfo : EIATTR_REGCOUNT
	.align		4
        /*0000*/ 	.byte	0x04, 0x2f
        /*0002*/ 	.short	(.L_1 - .L_0)
	.align		4
.L_0:
        /*0004*/ 	.word	index@(_Z5saxpyiPfS_)
        /*0008*/ 	.word	0x0000000a


	//----- nvinfo : EIATTR_FRAME_SIZE
	.align		4
.L_1:
        /*000c*/ 	.byte	0x04, 0x11
        /*000e*/ 	.short	(.L_3 - .L_2)
	.align		4
.L_2:
        /*0010*/ 	.word	index@(_Z5saxpyiPfS_)
        /*0014*/ 	.word	0x00000000


	//----- nvinfo : EIATTR_MIN_STACK_SIZE
	.align		4
.L_3:
        /*0018*/ 	.byte	0x04, 0x12
        /*001a*/ 	.short	(.L_5 - .L_4)
	.align		4
.L_4:
        /*001c*/ 	.word	index@(_Z5saxpyiPfS_)
        /*0020*/ 	.word	0x00000000
.L_5:


//--------------------- .nv.compat                --------------------------
	.section	.nv.compat,"",@"SHT_CUDA_COMPAT_INFO"
	.align	4
        /*0000*/ 	.byte	0x02, 0x09, 0x00, 0x00, 0x02, 0x02, 0x01, 0x00, 0x02, 0x05, 0x05, 0x00, 0x03, 0x07, 0x01, 0x01
        /*0010*/ 	.byte	0x02, 0x03, 0x00, 0x00, 0x02, 0x06, 0x01, 0x00, 0x04, 0x0b, 0x08, 0x00, 0x09, 0x00, 0x00, 0x00
        /*0020*/ 	.byte	0x00, 0x00, 0x00, 0x00


//--------------------- .nv.info._Z5saxpyiPfS_    --------------------------
	.section	.nv.info._Z5saxpyiPfS_,"",@"SHT_CUDA_INFO"
	.sectionflags	@""
	.align	4


	//----- nvinfo : EIATTR_CUDA_API_VERSION
	.align		4
        /*0000*/ 	.byte	0x04, 0x37
        /*0002*/ 	.short	(.L_7 - .L_6)
.L_6:
        /*0004*/ 	.word	0x00000082


	//----- nvinfo : EIATTR_KPARAM_INFO
	.align		4
.L_7:
        /*0008*/ 	.byte	0x04, 0x17
        /*000a*/ 	.short	(.L_9 - .L_8)
.L_8:
        /*000c*/ 	.word	0x00000000
        /*0010*/ 	.short	0x0002
        /*0012*/ 	.short	0x0010
        /*0014*/ 	.byte	0x00, 0xf5, 0x21, 0x00


	//----- nvinfo : EIATTR_KPARAM_INFO
	.align		4
.L_9:
        /*0018*/ 	.byte	0x04, 0x17
        /*001a*/ 	.short	(.L_11 - .L_10)
.L_10:
        /*001c*/ 	.word	0x00000000
        /*0020*/ 	.short	0x0001
        /*0022*/ 	.short	0x0008
        /*0024*/ 	.byte	0x00, 0xf5, 0x21, 0x00


	//----- nvinfo : EIATTR_KPARAM_INFO
	.align		4
.L_11:
        /*0028*/ 	.byte	0x04, 0x17
        /*002a*/ 	.short	(.L_13 - .L_12)
.L_12:
        /*002c*/ 	.word	0x00000000
        /*0030*/ 	.short	0x0000
        /*0032*/ 	.short	0x0000
        /*0034*/ 	.byte	0x00, 0xf0, 0x11, 0x00


	//----- nvinfo : EIATTR_SPARSE_MMA_MASK
	.align		4
.L_13:
        /*0038*/ 	.byte	0x03, 0x50
        /*003a*/ 	.short	0x0000


	//----- nvinfo : EIATTR_MAXREG_COUNT
	.align		4
        /*003c*/ 	.byte	0x03, 0x1b
        /*003e*/ 	.short	0x00ff


	//----- nvinfo : EIATTR_MERCURY_ISA_VERSION
	.align		4
        /*0040*/ 	.byte	0x03, 0x5f
        /*0042*/ 	.short	0x0101


	//----- nvinfo : EIATTR_VRC_CTA_INIT_COUNT
	.align		4
        /*0044*/ 	.byte	0x02, 0x4a
	.zero		1
	.zero		1


	//----- nvinfo : EIATTR_EXIT_INSTR_OFFSETS
	.align		4
        /*0048*/ 	.byte	0x04, 0x1c
        /*004a*/ 	.short	(.L_15 - .L_14)


	//   ....[0]....
.L_14:
        /*004c*/ 	.word	0x00000070


	//   ....[1]....
        /*0050*/ 	.word	0x00000110


	//----- nvinfo : EIATTR_CBANK_PARAM_SIZE
	.align		4
.L_15:
        /*0054*/ 	.byte	0x03, 0x19
        /*0056*/ 	.short	0x0018


	//----- nvinfo : EIATTR_PARAM_CBANK
	.align		4
        /*0058*/ 	.byte	0x04, 0x0a
        /*005a*/ 	.short	(.L_17 - .L_16)
	.align		4
.L_16:
        /*005c*/ 	.word	index@(.nv.constant0._Z5saxpyiPfS_)
        /*0060*/ 	.short	0x0380
        /*0062*/ 	.short	0x0018


	//----- nvinfo : EIATTR_SW_WAR
	.align		4
.L_17:
        /*0064*/ 	.byte	0x04, 0x36
        /*0066*/ 	.short	(.L_19 - .L_18)
.L_18:
        /*0068*/ 	.word	0x00000008
.L_19:


//--------------------- .nv.callgraph             --------------------------
	.section	.nv.callgraph,"",@"SHT_CUDA_CALLGRAPH"
	.align	4
	.sectionentsize	8
	.align		4
        /*0000*/ 	.word	0x00000000
	.align		4
        /*0004*/ 	.word	0xffffffff
	.align		4
        /*0008*/ 	.word	0x00000000
	.align		4
        /*000c*/ 	.word	0xfffffffe
	.align		4
        /*0010*/ 	.word	0x00000000
	.align		4
        /*0014*/ 	.word	0xfffffffd
	.align		4
        /*0018*/ 	.word	0x00000000
	.align		4
        /*001c*/ 	.word	0xfffffffc


//--------------------- .text._Z5saxpyiPfS_       --------------------------
	.section	.text._Z5saxpyiPfS_,"ax",@progbits
	.align	128
        .global         _Z5saxpyiPfS_
        .type           _Z5saxpyiPfS_,@function
        .size           _Z5saxpyiPfS_,(.L_x_1 - _Z5saxpyiPfS_)
        .other          _Z5saxpyiPfS_,@"STO_CUDA_ENTRY STV_DEFAULT"
_Z5saxpyiPfS_:
.text._Z5saxpyiPfS_:
[----:B------:R-:W-:Y:S01]  /*0000*/  LDC R1, c[0x0][0x37c] ;  /* 0x0000df00ff017b82 */ /* 0x000fe20000000800 */
[----:B------:R-:W0:Y:S07]  /*0010*/  S2R R0, SR_TID.X ;  /* 0x0000000000007919 */ /* 0x000e2e0000002100 */
[----:B------:R-:W0:Y:S01]  /*0020*/  S2UR UR4, SR_CTAID.X ;  /* 0x00000000000479c3 */ /* 0x000e220000002500 */
[----:B------:R-:W1:Y:S07]  /*0030*/  LDCU UR5, c[0x0][0x380] ;  /* 0x00007000ff0577ac */ /* 0x000e6e0008000800 */
[----:B------:R-:W0:Y:S02]  /*0040*/  LDC R7, c[0x0][0x360] ;  /* 0x0000d800ff077b82 */ /* 0x000e240000000800 */
[----:B0-----:R-:W-:-:S05]  /*0050*/  IMAD R7, R7, UR4, R0 ;  /* 0x0000000407077c24 */ /* 0x001fca000f8e0200 */
[----:B-1----:R-:W-:-:S13]  /*0060*/  ISETP.GE.AND P0, PT, R7, UR5, PT ;  /* 0x0000000507007c0c */ /* 0x002fda000bf06270 */
[----:B------:R-:W-:Y:S05]  /*0070*/  @P0 EXIT ;  /* 0x000000000000094d */ /* 0x000fea0003800000 */
[----:B------:R-:W0:Y:S01]  /*0080*/  LDC.64 R2, c[0x0][0x388] ;  /* 0x0000e200ff027b82 */ /* 0x000e220000000a00 */
[----:B------:R-:W1:Y:S07]  /*0090*/  LDCU.64 UR4, c[0x0][0x358] ;  /* 0x00006b00ff0477ac */ /* 0x000e6e0008000a00 */
[----:B------:R-:W2:Y:S01]  /*00a0*/  LDC.64 R4, c[0x0][0x390] ;  /* 0x0000e400ff047b82 */ /* 0x000ea20000000a00 */
[----:B0-----:R-:W-:-:S06]  /*00b0*/  IMAD.WIDE R2, R7, 0x4, R2 ;  /* 0x0000000407027825 */ /* 0x001fcc00078e0202 */
[----:B-1----:R-:W3:Y:S01]  /*00c0*/  LDG.E R2, desc[UR4][R2.64] ;  /* 0x0000000402027981 */ /* 0x002ee2000c1e1900 */
[----:B--2---:R-:W-:-:S05]  /*00d0*/  IMAD.WIDE R4, R7, 0x4, R4 ;  /* 0x0000000407047825 */ /* 0x004fca00078e0204 */
[----:B------:R-:W3:Y:S02]  /*00e0*/  LDG.E R7, desc[UR4][R4.64] ;  /* 0x0000000404077981 */ /* 0x000ee4000c1e1900 */
[----:B---3--:R-:W-:-:S05]  /*00f0*/  FADD R7, R2, R7 ;  /* 0x0000000702077221 */ /* 0x008fca0000000000 */
[----:B------:R-:W-:Y:S01]  /*0100*/  STG.E desc[UR4][R4.64], R7 ;  /* 0x0000000704007986 */ /* 0x000fe2000c101904 */
[----:B------:R-:W-:Y:S05]  /*0110*/  EXIT ;  /* 0x000000000000794d */ /* 0x000fea0003800000 */
.L_x_0:
[----:B------:R-:W-:-:S00]  /*0120*/  BRA `(.L_x_0) ;  /* 0xfffffffc00fc7947 */ /* 0x000fc0000383ffff */
[----:B------:R-:W-:-:S00]  /*0130*/  NOP ;  /* 0x0000000000007918 */ /* 0x000fc00000000000 */
        /* <DEDUP_REMOVED lines=12> */
.L_x_1:


//--------------------- .nv.shared.reserved.0     --------------------------
	.section	.nv.shared.reserved.0,"aw",@nobits
	.weak		__nv_reservedSMEM_offset_0_alias
	.size		__nv_reservedSMEM_offset_0_alias, 0, 64
	.other		__nv_reservedSMEM_offset_0_alias,@"STO_CUDA_RESERVED_SHARED STV_DEFAULT"
__nv_reservedSMEM_offset_0_alias:
	.zero		0
	.zero		64


//--------------------- .nv.constant0._Z5saxpyiPfS_ --------------------------
	.section	.nv.constant0._Z5saxpyiPfS_,"a",@progbits
	.sectionflags	@""
	.align	4
.nv.constant0._Z5saxpyiPfS_:
	.zero		920


//--------------------- SYMBOLS --------------------------

	.type		.nv.reservedSmem.offset0,@object
	.size		.nv.reservedSmem.offset0,0x4
